	.headerflags	@"EF_CUDA_TEXMODE_UNIFIED EF_CUDA_64BIT_ADDRESS EF_CUDA_ACCELERATORS EF_CUDA_SM90 EF_CUDA_VIRTUAL_SM(EF_CUDA_SM90)"
	.elftype	@"ET_EXEC"


//--------------------- .nv.info                  --------------------------
	.section	.nv.info,"",@"SHT_CUDA_INFO"
	.align	4


	//----- nvinfo : EIATTR_REGCOUNT
	.align		4
        /*0000*/ 	.byte	0x04, 0x2f
        /*0002*/ 	.short	(.L_1 - .L_0)
	.align		4
.L_0:
        /*0004*/ 	.word	index@(triton_poi_fused_convolution_9)
        /*0008*/ 	.word	0x0000000c


	//----- nvinfo : EIATTR_MIN_STACK_SIZE
	.align		4
.L_1:
        /*000c*/ 	.byte	0x04, 0x12
        /*000e*/ 	.short	(.L_3 - .L_2)
	.align		4
.L_2:
        /*0010*/ 	.word	index@(triton_poi_fused_convolution_9)
        /*0014*/ 	.word	0x00000000


	//----- nvinfo : EIATTR_FRAME_SIZE
	.align		4
.L_3:
        /*0018*/ 	.byte	0x04, 0x11
        /*001a*/ 	.short	(.L_5 - .L_4)
	.align		4
.L_4:
        /*001c*/ 	.word	index@(triton_poi_fused_convolution_9)
        /*0020*/ 	.word	0x00000000


	//----- nvinfo : EIATTR_MIN_STACK_SIZE
	.align		4
.L_5:
        /*0024*/ 	.byte	0x04, 0x12
        /*0026*/ 	.short	(.L_7 - .L_6)
	.align		4
.L_6:
        /*0028*/ 	.word	index@(triton_poi_fused_convolution_9)
        /*002c*/ 	.word	0x00000000
.L_7:


//--------------------- .nv.info.triton_poi_fused_convolution_9 --------------------------
	.section	.nv.info.triton_poi_fused_convolution_9,"",@"SHT_CUDA_INFO"
	.sectionflags	@""
	.align	4


	//----- nvinfo : EIATTR_CUDA_API_VERSION
	.align		4
        /*0000*/ 	.byte	0x04, 0x37
        /*0002*/ 	.short	(.L_9 - .L_8)
.L_8:
        /*0004*/ 	.word	0x0000007c


	//----- nvinfo : EIATTR_KPARAM_INFO
	.align		4
.L_9:
        /*0008*/ 	.byte	0x04, 0x17
        /*000a*/ 	.short	(.L_11 - .L_10)
.L_10:
        /*000c*/ 	.word	0x00000000
        /*0010*/ 	.short	0x0002
        /*0012*/ 	.short	0x0010
        /*0014*/ 	.byte	0x00, 0xf0, 0x11, 0x00


	//----- nvinfo : EIATTR_KPARAM_INFO
	.align		4
.L_11:
        /*0018*/ 	.byte	0x04, 0x17
        /*001a*/ 	.short	(.L_13 - .L_12)
.L_12:
        /*001c*/ 	.word	0x00000000
        /*0020*/ 	.short	0x0001
        /*0022*/ 	.short	0x0008
        /*0024*/ 	.byte	0x00, 0xf4, 0x21, 0x00


	//----- nvinfo : EIATTR_KPARAM_INFO
	.align		4
.L_13:
        /*0028*/ 	.byte	0x04, 0x17
        /*002a*/ 	.short	(.L_15 - .L_14)
.L_14:
        /*002c*/ 	.word	0x00000000
        /*0030*/ 	.short	0x0000
        /*0032*/ 	.short	0x0000
        /*0034*/ 	.byte	0x00, 0xf4, 0x21, 0x00


	//----- nvinfo : EIATTR_SPARSE_MMA_MASK
	.align		4
.L_15:
        /*0038*/ 	.byte	0x03, 0x50
        /*003a*/ 	.short	0x0000


	//----- nvinfo : EIATTR_MAXREG_COUNT
	.align		4
        /*003c*/ 	.byte	0x03, 0x1b
        /*003e*/ 	.short	0x00ff


	//----- nvinfo : EIATTR_EXIT_INSTR_OFFSETS
	.align		4
        /*0040*/ 	.byte	0x04, 0x1c
        /*0042*/ 	.short	(.L_17 - .L_16)


	//   ....[0]....
.L_16:
        /*0044*/ 	.word	0x00000170


	//----- nvinfo : EIATTR_REQNTID
	.align		4
.L_17:
        /*0048*/ 	.byte	0x04, 0x10
        /*004a*/ 	.short	(.L_19 - .L_18)
.L_18:
        /*004c*/ 	.word	0x00000100
        /*0050*/ 	.word	0x00000001
        /*0054*/ 	.word	0x00000001


	//----- nvinfo : EIATTR_CBANK_PARAM_SIZE
	.align		4
.L_19:
        /*0058*/ 	.byte	0x03, 0x19
        /*005a*/ 	.short	0x0014


	//----- nvinfo : EIATTR_PARAM_CBANK
	.align		4
        /*005c*/ 	.byte	0x04, 0x0a
        /*005e*/ 	.short	(.L_21 - .L_20)
	.align		4
.L_20:
        /*0060*/ 	.word	index@(.nv.constant0.triton_poi_fused_convolution_9)
        /*0064*/ 	.short	0x0210
        /*0066*/ 	.short	0x0014


	//----- nvinfo : EIATTR_SW_WAR
	.align		4
.L_21:
        /*0068*/ 	.byte	0x04, 0x36
        /*006a*/ 	.short	(.L_23 - .L_22)
.L_22:
        /*006c*/ 	.word	0x00000008
.L_23:


//--------------------- .nv.callgraph             --------------------------
	.section	.nv.callgraph,"",@"SHT_CUDA_CALLGRAPH"
	.align	4
	.sectionentsize	8
	.align		4
        /*0000*/ 	.word	0x00000000
	.align		4
        /*0004*/ 	.word	0xffffffff
	.align		4
        /*0008*/ 	.word	0x00000000
	.align		4
        /*000c*/ 	.word	0xfffffffe
	.align		4
        /*0010*/ 	.word	0x00000000
	.align		4
        /*0014*/ 	.word	0xfffffffd
	.align		4
        /*0018*/ 	.word	0x00000000
	.align		4
        /*001c*/ 	.word	0xfffffffc


//--------------------- .text.triton_poi_fused_convolution_9 --------------------------
	.section	.text.triton_poi_fused_convolution_9,"ax",@progbits
	.align	128
        .global         triton_poi_fused_convolution_9
        .type           triton_poi_fused_convolution_9,@function
        .size           triton_poi_fused_convolution_9,(.L_x_1 - triton_poi_fused_convolution_9)
        .other          triton_poi_fused_convolution_9,@"STO_CUDA_ENTRY STV_DEFAULT"
triton_poi_fused_convolution_9:
.text.triton_poi_fused_convolution_9:
[----:B------:R-:W-:Y:S01]  /*0000*/  LDC R1, c[0x0][0x28] ;  /* 0x00000a00ff017b82 */ /* 0x000fe20000000800 */
[----:B------:R-:W1:Y:S07]  /*0010*/  S2R R0, SR_TID.X ;  /* 0x0000000000007919 */ /* 0x000e6e0000002100 */
[----:B------:R-:W2:Y:S01]  /*0020*/  LDC.64 R4, c[0x0][0x218] ;  /* 0x00008600ff047b82 */ /* 0x000ea20000000a00 */
[----:B------:R-:W-:Y:S01]  /*0030*/  ULDC.64 UR4, c[0x0][0x208] ;  /* 0x0000820000047ab9 */ /* 0x000fe20000000a00 */
[----:B------:R-:W3:Y:S06]  /*0040*/  S2R R7, SR_CTAID.X ;  /* 0x0000000000077919 */ /* 0x000eec0000002500 */
[----:B------:R-:W4:Y:S01]  /*0050*/  LDC.64 R2, c[0x0][0x210] ;  /* 0x00008400ff027b82 */ /* 0x000f220000000a00 */
[----:B-1----:R-:W-:Y:S01]  /*0060*/  IMAD.SHL.U32 R0, R0, 0x2, RZ ;  /* 0x0000000200007824 */ /* 0x002fe200078e00ff */
[----:B---3--:R-:W-:-:S04]  /*0070*/  SHF.R.S32.HI R6, RZ, 0x16, R7 ;  /* 0x00000016ff067819 */ /* 0x008fc80000011407 */
[----:B------:R-:W-:Y:S02]  /*0080*/  LOP3.LUT R0, R0, 0x1fe, RZ, 0xc0, !PT ;  /* 0x000001fe00007812 */ /* 0x000fe400078ec0ff */
[----:B------:R-:W-:-:S03]  /*0090*/  SGXT R6, R6, 0x1 ;  /* 0x000000010606781a */ /* 0x000fc60000000200 */
[----:B------:R-:W-:-:S04]  /*00a0*/  IMAD R7, R7, 0x200, R0 ;  /* 0x0000020007077824 */ /* 0x000fc800078e0200 */
[----:B----4-:R-:W-:Y:S01]  /*00b0*/  IMAD.WIDE R2, R7, 0x4, R2 ;  /* 0x0000000407027825 */ /* 0x010fe200078e0202 */
[----:B------:R-:W-:-:S04]  /*00c0*/  LEA.HI R6, R6, R7, RZ, 0xc ;  /* 0x0000000706067211 */ /* 0x000fc800078f60ff */
[----:B------:R-:W-:-:S04]  /*00d0*/  SHF.R.S32.HI R6, RZ, 0xc, R6 ;  /* 0x0000000cff067819 */ /* 0x000fc80000011406 */
[----:B------:R-:W-:-:S04]  /*00e0*/  LEA.HI R0, R6, R6, RZ, 0x6 ;  /* 0x0000000606007211 */ /* 0x000fc800078f30ff */
[----:B------:R-:W-:-:S05]  /*00f0*/  LOP3.LUT R9, R0, 0xffffffc0, RZ, 0xc0, !PT ;  /* 0xffffffc000097812 */ /* 0x000fca00078ec0ff */
[----:B------:R-:W-:Y:S02]  /*0100*/  IMAD.IADD R9, R6, 0x1, -R9 ;  /* 0x0000000106097824 */ /* 0x000fe400078e0a09 */
[----:B------:R-:W3:Y:S02]  /*0110*/  LDG.E.64 R6, desc[UR4][R2.64] ;  /* 0x0000000402067981 */ /* 0x000ee4000c1e1b00 */
[----:B--2---:R-:W-:-:S06]  /*0120*/  IMAD.WIDE R4, R9, 0x4, R4 ;  /* 0x0000000409047825 */ /* 0x004fcc00078e0204 */
[----:B------:R-:W3:Y:S02]  /*0130*/  LDG.E.EL R4, desc[UR4][R4.64] ;  /* 0x0000000404047981 */ /* 0x000ee4000c2e1900 */
[--C-:B---3--:R-:W-:Y:S01]  /*0140*/  FADD R6, R6, R4.reuse ;  /* 0x0000000406067221 */ /* 0x108fe20000000000 */
[----:B------:R-:W-:-:S05]  /*0150*/  FADD R7, R7, R4 ;  /* 0x0000000407077221 */ /* 0x000fca0000000000 */
[----:B------:R-:W-:Y:S01]  /*0160*/  STG.E.64 desc[UR4][R2.64], R6 ;  /* 0x0000000602007986 */ /* 0x000fe2000c101b04 */
[----:B------:R-:W-:Y:S05]  /*0170*/  EXIT ;  /* 0x000000000000794d */ /* 0x000fea0003800000 */
.L_x_0:
[----:B------:R-:W-:-:S00]  /*0180*/  BRA `(.L_x_0) ;  /* 0xfffffffc00fc7947 */ /* 0x000fc0000383ffff */
[----:B------:R-:W-:-:S00]  /*0190*/  NOP ;  /* 0x0000000000007918 */ /* 0x000fc00000000000 */
        /* <DEDUP_REMOVED lines=14> */
.L_x_1:


//--------------------- .nv.constant0.triton_poi_fused_convolution_9 --------------------------
	.section	.nv.constant0.triton_poi_fused_convolution_9,"a",@progbits
	.sectionflags	@""
	.align	4
.nv.constant0.triton_poi_fused_convolution_9:
	.zero		548
